//
// Generated by NVIDIA NVVM Compiler
//
// Compiler Build ID: CL-36424714
// Cuda compilation tools, release 13.0, V13.0.88
// Based on NVVM 20.0.0
//

.version 9.0
.target sm_100
.address_size 64

	// .globl	_Z21matrixTransposeKernelPfPKfi

.visible .entry _Z21matrixTransposeKernelPfPKfi(
	.param .u64 .ptr .align 1 _Z21matrixTransposeKernelPfPKfi_param_0,
	.param .u64 .ptr .align 1 _Z21matrixTransposeKernelPfPKfi_param_1,
	.param .u32 _Z21matrixTransposeKernelPfPKfi_param_2
)
{
	.reg .pred 	%p<2>;
	.reg .b32 	%r<13>;
	.reg .b32 	%f<2>;
	.reg .b64 	%rd<9>;

	ld.param.u64 	%rd1, [_Z21matrixTransposeKernelPfPKfi_param_0];
	ld.param.u64 	%rd2, [_Z21matrixTransposeKernelPfPKfi_param_1];
	ld.param.u32 	%r3, [_Z21matrixTransposeKernelPfPKfi_param_2];
	mov.u32 	%r4, %ctaid.y;
	mov.u32 	%r5, %ntid.y;
	mov.u32 	%r6, %tid.y;
	mad.lo.s32 	%r1, %r4, %r5, %r6;
	mov.u32 	%r7, %ctaid.x;
	mov.u32 	%r8, %ntid.x;
	mov.u32 	%r9, %tid.x;
	mad.lo.s32 	%r2, %r7, %r8, %r9;
	max.s32 	%r10, %r1, %r2;
	setp.ge.s32 	%p1, %r10, %r3;
	@%p1 bra 	$L__BB0_2;
	cvta.to.global.u64 	%rd3, %rd2;
	cvta.to.global.u64 	%rd4, %rd1;
	mad.lo.s32 	%r11, %r3, %r1, %r2;
	mul.wide.s32 	%rd5, %r11, 4;
	add.s64 	%rd6, %rd3, %rd5;
	ld.global.f32 	%f1, [%rd6];
	mad.lo.s32 	%r12, %r3, %r2, %r1;
	mul.wide.s32 	%rd7, %r12, 4;
	add.s64 	%rd8, %rd4, %rd7;
	st.global.f32 	[%rd8], %f1;
$L__BB0_2:
	ret;

}


// ===== COMPILED SASS (sm_100) =====

	.target	sm_100

	.elftype	@"ET_EXEC"


//--------------------- .note.nv.tkinfo           --------------------------
	.section	.note.nv.tkinfo,"",@"SHT_NOTE"
	.sectionflags	@"SHF_NOTE_NV_TKINFO"
	.tkinfo
        /*0018*/ 	.word	0x00000002
        /*0030*/ 	.string	""
        /*0030*/ 	.string	"ptxas"
        /*0030*/ 	.string	"Cuda compilation tools, release 13.0, V13.0.88"
        /*0030*/ 	.string	"Build cuda_13.0.r13.0/compiler.36424714_0"
        /*0030*/ 	.string	"-arch sm_100 -m 64 "



//--------------------- .note.nv.cuinfo           --------------------------
	.section	.note.nv.cuinfo,"",@"SHT_NOTE"
	.sectionflags	@"SHF_NOTE_NV_CUINFO"
        /*0018*/ 	.short	0x0002
        /*001a*/ 	.short	0x0064
        /*001c*/ 	.short	0x0082
	.zero		2


//--------------------- .nv.info                  --------------------------
	.section	.nv.info,"",@"SHT_CUDA_INFO"
	.align	4


	//----- nvinfo : EIATTR_REGCOUNT
	.align		4
        /*0000*/ 	.byte	0x04, 0x2f
        /*0002*/ 	.short	(.L_1 - .L_0)
	.align		4
.L_0:
        /*0004*/ 	.word	index@(_Z21matrixTransposeKernelPfPKfi)
        /*0008*/ 	.word	0x0000000a


	//----- nvinfo : EIATTR_FRAME_SIZE
	.align		4
.L_1:
        /*000c*/ 	.byte	0x04, 0x11
        /*000e*/ 	.short	(.L_3 - .L_2)
	.align		4
.L_2:
        /*0010*/ 	.word	index@(_Z21matrixTransposeKernelPfPKfi)
        /*0014*/ 	.word	0x00000000


	//----- nvinfo : EIATTR_MIN_STACK_SIZE
	.align		4
.L_3:
        /*0018*/ 	.byte	0x04, 0x12
        /*001a*/ 	.short	(.L_5 - .L_4)
	.align		4
.L_4:
        /*001c*/ 	.word	index@(_Z21matrixTransposeKernelPfPKfi)
        /*0020*/ 	.word	0x00000000
.L_5:


//--------------------- .nv.compat                --------------------------
	.section	.nv.compat,"",@"SHT_CUDA_COMPAT_INFO"
	.align	4
        /*0000*/ 	.byte	0x02, 0x09, 0x00, 0x00, 0x02, 0x02, 0x01, 0x00, 0x02, 0x05, 0x05, 0x00, 0x03, 0x07, 0x01, 0x01
        /*0010*/ 	.byte	0x02, 0x03, 0x00, 0x00, 0x02, 0x06, 0x01, 0x00, 0x04, 0x0b, 0x08, 0x00, 0x09, 0x00, 0x00, 0x00
        /*0020*/ 	.byte	0x00, 0x00, 0x00, 0x00


//--------------------- .nv.info._Z21matrixTransposeKernelPfPKfi --------------------------
	.section	.nv.info._Z21matrixTransposeKernelPfPKfi,"",@"SHT_CUDA_INFO"
	.sectionflags	@""
	.align	4


	//----- nvinfo : EIATTR_CUDA_API_VERSION
	.align		4
        /*0000*/ 	.byte	0x04, 0x37
        /*0002*/ 	.short	(.L_7 - .L_6)
.L_6:
        /*0004*/ 	.word	0x00000082


	//----- nvinfo : EIATTR_KPARAM_INFO
	.align		4
.L_7:
        /*0008*/ 	.byte	0x04, 0x17
        /*000a*/ 	.short	(.L_9 - .L_8)
.L_8:
        /*000c*/ 	.word	0x00000000
        /*0010*/ 	.short	0x0002
        /*0012*/ 	.short	0x0010
        /*0014*/ 	.byte	0x00, 0xf0, 0x11, 0x00


	//----- nvinfo : EIATTR_KPARAM_INFO
	.align		4
.L_9:
        /*0018*/ 	.byte	0x04, 0x17
        /*001a*/ 	.short	(.L_11 - .L_10)
.L_10:
        /*001c*/ 	.word	0x00000000
        /*0020*/ 	.short	0x0001
        /*0022*/ 	.short	0x0008
        /*0024*/ 	.byte	0x00, 0xf5, 0x21, 0x00


	//----- nvinfo : EIATTR_KPARAM_INFO
	.align		4
.L_11:
        /*0028*/ 	.byte	0x04, 0x17
        /*002a*/ 	.short	(.L_13 - .L_12)
.L_12:
        /*002c*/ 	.word	0x00000000
        /*0030*/ 	.short	0x0000
        /*0032*/ 	.short	0x0000
        /*0034*/ 	.byte	0x00, 0xf5, 0x21, 0x00


	//----- nvinfo : EIATTR_SPARSE_MMA_MASK
	.align		4
.L_13:
        /*0038*/ 	.byte	0x03, 0x50
        /*003a*/ 	.short	0x0000


	//----- nvinfo : EIATTR_MAXREG_COUNT
	.align		4
        /*003c*/ 	.byte	0x03, 0x1b
        /*003e*/ 	.short	0x00ff


	//----- nvinfo : EIATTR_MERCURY_ISA_VERSION
	.align		4
        /*0040*/ 	.byte	0x03, 0x5f
        /*0042*/ 	.short	0x0101


	//----- nvinfo : EIATTR_VRC_CTA_INIT_COUNT
	.align		4
        /*0044*/ 	.byte	0x02, 0x4a
	.zero		1
	.zero		1


	//----- nvinfo : EIATTR_EXIT_INSTR_OFFSETS
	.align		4
        /*0048*/ 	.byte	0x04, 0x1c
        /*004a*/ 	.short	(.L_15 - .L_14)


	//   ....[0]....
.L_14:
        /*004c*/ 	.word	0x000000c0


	//   ....[1]....
        /*0050*/ 	.word	0x00000160


	//----- nvinfo : EIATTR_CBANK_PARAM_SIZE
	.align		4
.L_15:
        /*0054*/ 	.byte	0x03, 0x19
        /*0056*/ 	.short	0x0014


	//----- nvinfo : EIATTR_PARAM_CBANK
	.align		4
        /*0058*/ 	.byte	0x04, 0x0a
        /*005a*/ 	.short	(.L_17 - .L_16)
	.align		4
.L_16:
        /*005c*/ 	.word	index@(.nv.constant0._Z21matrixTransposeKernelPfPKfi)
        /*0060*/ 	.short	0x0380
        /*0062*/ 	.short	0x0014


	//----- nvinfo : EIATTR_SW_WAR
	.align		4
.L_17:
        /*0064*/ 	.byte	0x04, 0x36
        /*0066*/ 	.short	(.L_19 - .L_18)
.L_18:
        /*0068*/ 	.word	0x00000008
.L_19:


//--------------------- .nv.callgraph             --------------------------
	.section	.nv.callgraph,"",@"SHT_CUDA_CALLGRAPH"
	.align	4
	.sectionentsize	8
	.align		4
        /*0000*/ 	.word	0x00000000
	.align		4
        /*0004*/ 	.word	0xffffffff
	.align		4
        /*0008*/ 	.word	0x00000000
	.align		4
        /*000c*/ 	.word	0xfffffffe
	.align		4
        /*0010*/ 	.word	0x00000000
	.align		4
        /*0014*/ 	.word	0xfffffffd
	.align		4
        /*0018*/ 	.word	0x00000000
	.align		4
        /*001c*/ 	.word	0xfffffffc


//--------------------- .text._Z21matrixTransposeKernelPfPKfi --------------------------
	.section	.text._Z21matrixTransposeKernelPfPKfi,"ax",@progbits
	.align	128
        .global         _Z21matrixTransposeKernelPfPKfi
        .type           _Z21matrixTransposeKernelPfPKfi,@function
        .size           _Z21matrixTransposeKernelPfPKfi,(.L_x_1 - _Z21matrixTransposeKernelPfPKfi)
        .other          _Z21matrixTransposeKernelPfPKfi,@"STO_CUDA_ENTRY STV_DEFAULT"
_Z21matrixTransposeKernelPfPKfi:
.text._Z21matrixTransposeKernelPfPKfi:
[----:B------:R-:W-:Y:S01]  /*0000*/  LDC R1, c[0x0][0x37c] ;  /* 0x0000df00ff017b82 */ /* 0x000fe20000000800 */
[----:B------:R-:W0:Y:S07]  /*0010*/  S2R R3, SR_TID.Y ;  /* 0x0000000000037919 */ /* 0x000e2e0000002200 */
[----:B------:R-:W0:Y:S01]  /*0020*/  LDC R0, c[0x0][0x364] ;  /* 0x0000d900ff007b82 */ /* 0x000e220000000800 */
[----:B------:R-:W1:Y:S01]  /*0030*/  LDCU UR6, c[0x0][0x390] ;  /* 0x00007200ff0677ac */ /* 0x000e620008000800 */
[----:B------:R-:W2:Y:S06]  /*0040*/  S2R R2, SR_TID.X ;  /* 0x0000000000027919 */ /* 0x000eac0000002100 */
[----:B------:R-:W0:Y:S08]  /*0050*/  S2UR UR4, SR_CTAID.Y ;  /* 0x00000000000479c3 */ /* 0x000e300000002600 */
[----:B------:R-:W2:Y:S08]  /*0060*/  S2UR UR5, SR_CTAID.X ;  /* 0x00000000000579c3 */ /* 0x000eb00000002500 */
[----:B------:R-:W2:Y:S01]  /*0070*/  LDC R7, c[0x0][0x360] ;  /* 0x0000d800ff077b82 */ /* 0x000ea20000000800 */
[----:B0-----:R-:W-:-:S02]  /*0080*/  IMAD R0, R0, UR4, R3 ;  /* 0x0000000400007c24 */ /* 0x001fc4000f8e0203 */
[----:B--2---:R-:W-:-:S05]  /*0090*/  IMAD R7, R7, UR5, R2 ;  /* 0x0000000507077c24 */ /* 0x004fca000f8e0202 */
[----:B------:R-:W-:-:S04]  /*00a0*/  VIMNMX R2, PT, PT, R0, R7, !PT ;  /* 0x0000000700027248 */ /* 0x000fc80007fe0100 */
[----:B-1----:R-:W-:-:S13]  /*00b0*/  ISETP.GE.AND P0, PT, R2, UR6, PT ;  /* 0x0000000602007c0c */ /* 0x002fda000bf06270 */
[----:B------:R-:W-:Y:S05]  /*00c0*/  @P0 EXIT ;  /* 0x000000000000094d */ /* 0x000fea0003800000 */
[----:B------:R-:W0:Y:S01]  /*00d0*/  LDC.64 R2, c[0x0][0x388] ;  /* 0x0000e200ff027b82 */ /* 0x000e220000000a00 */
[----:B------:R-:W1:Y:S01]  /*00e0*/  LDCU.64 UR4, c[0x0][0x358] ;  /* 0x00006b00ff0477ac */ /* 0x000e620008000a00 */
[----:B------:R-:W-:-:S04]  /*00f0*/  IMAD R5, R0, UR6, R7 ;  /* 0x0000000600057c24 */ /* 0x000fc8000f8e0207 */
[----:B0-----:R-:W-:Y:S02]  /*0100*/  IMAD.WIDE R2, R5, 0x4, R2 ;  /* 0x0000000405027825 */ /* 0x001fe400078e0202 */
[----:B------:R-:W0:Y:S04]  /*0110*/  LDC.64 R4, c[0x0][0x380] ;  /* 0x0000e000ff047b82 */ /* 0x000e280000000a00 */
[----:B-1----:R-:W2:Y:S01]  /*0120*/  LDG.E R3, desc[UR4][R2.64] ;  /* 0x0000000402037981 */ /* 0x002ea2000c1e1900 */
[----:B------:R-:W-:-:S04]  /*0130*/  IMAD R7, R7, UR6, R0 ;  /* 0x0000000607077c24 */ /* 0x000fc8000f8e0200 */
[----:B0-----:R-:W-:-:S05]  /*0140*/  IMAD.WIDE R4, R7, 0x4, R4 ;  /* 0x0000000407047825 */ /* 0x001fca00078e0204 */
[----:B--2---:R-:W-:Y:S01]  /*0150*/  STG.E desc[UR4][R4.64], R3 ;  /* 0x0000000304007986 */ /* 0x004fe2000c101904 */
[----:B------:R-:W-:Y:S05]  /*0160*/  EXIT ;  /* 0x000000000000794d */ /* 0x000fea0003800000 */
.L_x_0:
[----:B------:R-:W-:-:S00]  /*0170*/  BRA `(.L_x_0) ;  /* 0xfffffffc00fc7947 */ /* 0x000fc0000383ffff */
[----:B------:R-:W-:-:S00]  /*0180*/  NOP ;  /* 0x0000000000007918 */ /* 0x000fc00000000000 */
[----:B------:R-:W-:-:S00]  /*0190*/  NOP ;  /* 0x0000000000007918 */ /* 0x000fc00000000000 */
[----:B------:R-:W-:-:S00]  /*01a0*/  NOP ;  /* 0x0000000000007918 */ /* 0x000fc00000000000 */
[----:B------:R-:W-:-:S00]  /*01b0*/  NOP ;  /* 0x0000000000007918 */ /* 0x000fc00000000000 */
[----:B------:R-:W-:-:S00]  /*01c0*/  NOP ;  /* 0x0000000000007918 */ /* 0x000fc00000000000 */
[----:B------:R-:W-:-:S00]  /*01d0*/  NOP ;  /* 0x0000000000007918 */ /* 0x000fc00000000000 */
[----:B------:R-:W-:-:S00]  /*01e0*/  NOP ;  /* 0x0000000000007918 */ /* 0x000fc00000000000 */
[----:B------:R-:W-:-:S00]  /*01f0*/  NOP ;  /* 0x0000000000007918 */ /* 0x000fc00000000000 */
.L_x_1:


//--------------------- .nv.shared.reserved.0     --------------------------
	.section	.nv.shared.reserved.0,"aw",@nobits
	.weak		__nv_reservedSMEM_offset_0_alias
	.size		__nv_reservedSMEM_offset_0_alias, 0, 64
	.other		__nv_reservedSMEM_offset_0_alias,@"STO_CUDA_RESERVED_SHARED STV_DEFAULT"
__nv_reservedSMEM_offset_0_alias:
	.zero		0
	.zero		64


//--------------------- .nv.constant0._Z21matrixTransposeKernelPfPKfi --------------------------
	.section	.nv.constant0._Z21matrixTransposeKernelPfPKfi,"a",@progbits
	.sectionflags	@""
	.align	4
.nv.constant0._Z21matrixTransposeKernelPfPKfi:
	.zero		916


//--------------------- SYMBOLS --------------------------

	.type		.nv.reservedSmem.offset0,@object
	.size		.nv.reservedSmem.offset0,0x4
